//
// Generated by NVIDIA NVVM Compiler
//
// Compiler Build ID: CL-36424714
// Cuda compilation tools, release 13.0, V13.0.88
// Based on NVVM 20.0.0
//

.version 9.0
.target sm_100
.address_size 64

	// .globl	_Z17outOfBoundsKernelPii

.visible .entry _Z17outOfBoundsKernelPii(
	.param .u64 .ptr .align 1 _Z17outOfBoundsKernelPii_param_0,
	.param .u32 _Z17outOfBoundsKernelPii_param_1
)
{
	.reg .b32 	%r<6>;
	.reg .b64 	%rd<5>;

	ld.param.u64 	%rd1, [_Z17outOfBoundsKernelPii_param_0];
	cvta.to.global.u64 	%rd2, %rd1;
	mov.u32 	%r1, %ctaid.x;
	mov.u32 	%r2, %ntid.x;
	mov.u32 	%r3, %tid.x;
	mad.lo.s32 	%r4, %r1, %r2, %r3;
	mul.wide.s32 	%rd3, %r4, 4;
	add.s64 	%rd4, %rd2, %rd3;
	mov.b32 	%r5, 42;
	st.global.u32 	[%rd4], %r5;
	ret;

}
	// .globl	_Z10safeKernelPii
.visible .entry _Z10safeKernelPii(
	.param .u64 .ptr .align 1 _Z10safeKernelPii_param_0,
	.param .u32 _Z10safeKernelPii_param_1
)
{
	.reg .pred 	%p<2>;
	.reg .b32 	%r<7>;
	.reg .b64 	%rd<5>;

	ld.param.u64 	%rd1, [_Z10safeKernelPii_param_0];
	ld.param.u32 	%r2, [_Z10safeKernelPii_param_1];
	mov.u32 	%r3, %ctaid.x;
	mov.u32 	%r4, %ntid.x;
	mov.u32 	%r5, %tid.x;
	mad.lo.s32 	%r1, %r3, %r4, %r5;
	setp.ge.s32 	%p1, %r1, %r2;
	@%p1 bra 	$L__BB1_2;
	cvta.to.global.u64 	%rd2, %rd1;
	mul.wide.s32 	%rd3, %r1, 4;
	add.s64 	%rd4, %rd2, %rd3;
	mov.b32 	%r6, 42;
	st.global.u32 	[%rd4], %r6;
$L__BB1_2:
	ret;

}
	// .globl	_Z20divisionByZeroKernelPii
.visible .entry _Z20divisionByZeroKernelPii(
	.param .u64 .ptr .align 1 _Z20divisionByZeroKernelPii_param_0,
	.param .u32 _Z20divisionByZeroKernelPii_param_1
)
{
	.reg .pred 	%p<2>;
	.reg .b32 	%r<12>;
	.reg .b64 	%rd<5>;

	ld.param.u64 	%rd1, [_Z20divisionByZeroKernelPii_param_0];
	ld.param.u32 	%r2, [_Z20divisionByZeroKernelPii_param_1];
	mov.u32 	%r3, %ctaid.x;
	mov.u32 	%r4, %ntid.x;
	mov.u32 	%r5, %tid.x;
	mad.lo.s32 	%r1, %r3, %r4, %r5;
	setp.ge.s32 	%p1, %r1, %r2;
	@%p1 bra 	$L__BB2_2;
	cvta.to.global.u64 	%rd2, %rd1;
	mul.wide.s32 	%rd3, %r1, 4;
	add.s64 	%rd4, %rd2, %rd3;
	ld.global.u32 	%r6, [%rd4];
	shr.u32 	%r7, %r1, 31;
	add.s32 	%r8, %r1, %r7;
	and.b32  	%r9, %r8, -2;
	sub.s32 	%r10, %r1, %r9;
	div.s32 	%r11, %r6, %r10;
	st.global.u32 	[%rd4], %r11;
$L__BB2_2:
	ret;

}


// ===== COMPILED SASS (sm_100) =====

	.target	sm_100

	.elftype	@"ET_EXEC"


//--------------------- .note.nv.tkinfo           --------------------------
	.section	.note.nv.tkinfo,"",@"SHT_NOTE"
	.sectionflags	@"SHF_NOTE_NV_TKINFO"
	.tkinfo
        /*0018*/ 	.word	0x00000002
        /*0030*/ 	.string	""
        /*0030*/ 	.string	"ptxas"
        /*0030*/ 	.string	"Cuda compilation tools, release 13.0, V13.0.88"
        /*0030*/ 	.string	"Build cuda_13.0.r13.0/compiler.36424714_0"
        /*0030*/ 	.string	"-arch sm_100 -m 64 "



//--------------------- .note.nv.cuinfo           --------------------------
	.section	.note.nv.cuinfo,"",@"SHT_NOTE"
	.sectionflags	@"SHF_NOTE_NV_CUINFO"
        /*0018*/ 	.short	0x0002
        /*001a*/ 	.short	0x0064
        /*001c*/ 	.short	0x0082
	.zero		2


//--------------------- .nv.info                  --------------------------
	.section	.nv.info,"",@"SHT_CUDA_INFO"
	.align	4


	//----- nvinfo : EIATTR_REGCOUNT
	.align		4
        /*0000*/ 	.byte	0x04, 0x2f
        /*0002*/ 	.short	(.L_1 - .L_0)
	.align		4
.L_0:
        /*0004*/ 	.word	index@(_Z17outOfBoundsKernelPii)
        /*0008*/ 	.word	0x0000000a


	//----- nvinfo : EIATTR_FRAME_SIZE
	.align		4
.L_1:
        /*000c*/ 	.byte	0x04, 0x11
        /*000e*/ 	.short	(.L_3 - .L_2)
	.align		4
.L_2:
        /*0010*/ 	.word	index@(_Z17outOfBoundsKernelPii)
        /*0014*/ 	.word	0x00000000


	//----- nvinfo : EIATTR_REGCOUNT
	.align		4
.L_3:
        /*0018*/ 	.byte	0x04, 0x2f
        /*001a*/ 	.short	(.L_5 - .L_4)
	.align		4
.L_4:
        /*001c*/ 	.word	index@(_Z10safeKernelPii)
        /*0020*/ 	.word	0x0000000a


	//----- nvinfo : EIATTR_FRAME_SIZE
	.align		4
.L_5:
        /*0024*/ 	.byte	0x04, 0x11
        /*0026*/ 	.short	(.L_7 - .L_6)
	.align		4
.L_6:
        /*0028*/ 	.word	index@(_Z10safeKernelPii)
        /*002c*/ 	.word	0x00000000


	//----- nvinfo : EIATTR_REGCOUNT
	.align		4
.L_7:
        /*0030*/ 	.byte	0x04, 0x2f
        /*0032*/ 	.short	(.L_9 - .L_8)
	.align		4
.L_8:
        /*0034*/ 	.word	index@(_Z20divisionByZeroKernelPii)
        /*0038*/ 	.word	0x0000000e


	//----- nvinfo : EIATTR_FRAME_SIZE
	.align		4
.L_9:
        /*003c*/ 	.byte	0x04, 0x11
        /*003e*/ 	.short	(.L_11 - .L_10)
	.align		4
.L_10:
        /*0040*/ 	.word	index@(_Z20divisionByZeroKernelPii)
        /*0044*/ 	.word	0x00000000


	//----- nvinfo : EIATTR_MIN_STACK_SIZE
	.align		4
.L_11:
        /*0048*/ 	.byte	0x04, 0x12
        /*004a*/ 	.short	(.L_13 - .L_12)
	.align		4
.L_12:
        /*004c*/ 	.word	index@(_Z20divisionByZeroKernelPii)
        /*0050*/ 	.word	0x00000000


	//----- nvinfo : EIATTR_MIN_STACK_SIZE
	.align		4
.L_13:
        /*0054*/ 	.byte	0x04, 0x12
        /*0056*/ 	.short	(.L_15 - .L_14)
	.align		4
.L_14:
        /*0058*/ 	.word	index@(_Z10safeKernelPii)
        /*005c*/ 	.word	0x00000000


	//----- nvinfo : EIATTR_MIN_STACK_SIZE
	.align		4
.L_15:
        /*0060*/ 	.byte	0x04, 0x12
        /*0062*/ 	.short	(.L_17 - .L_16)
	.align		4
.L_16:
        /*0064*/ 	.word	index@(_Z17outOfBoundsKernelPii)
        /*0068*/ 	.word	0x00000000
.L_17:


//--------------------- .nv.compat                --------------------------
	.section	.nv.compat,"",@"SHT_CUDA_COMPAT_INFO"
	.align	4
        /*0000*/ 	.byte	0x02, 0x09, 0x00, 0x00, 0x02, 0x02, 0x01, 0x00, 0x02, 0x05, 0x05, 0x00, 0x03, 0x07, 0x01, 0x01
        /*0010*/ 	.byte	0x02, 0x03, 0x00, 0x00, 0x02, 0x06, 0x01, 0x00, 0x04, 0x0b, 0x08, 0x00, 0x09, 0x00, 0x00, 0x00
        /*0020*/ 	.byte	0x00, 0x00, 0x00, 0x00


//--------------------- .nv.info._Z20divisionByZeroKernelPii --------------------------
	.section	.nv.info._Z20divisionByZeroKernelPii,"",@"SHT_CUDA_INFO"
	.sectionflags	@""
	.align	4


	//----- nvinfo : EIATTR_CUDA_API_VERSION
	.align		4
        /*0000*/ 	.byte	0x04, 0x37
        /*0002*/ 	.short	(.L_19 - .L_18)
.L_18:
        /*0004*/ 	.word	0x00000082


	//----- nvinfo : EIATTR_KPARAM_INFO
	.align		4
.L_19:
        /*0008*/ 	.byte	0x04, 0x17
        /*000a*/ 	.short	(.L_21 - .L_20)
.L_20:
        /*000c*/ 	.word	0x00000000
        /*0010*/ 	.short	0x0001
        /*0012*/ 	.short	0x0008
        /*0014*/ 	.byte	0x00, 0xf0, 0x11, 0x00


	//----- nvinfo : EIATTR_KPARAM_INFO
	.align		4
.L_21:
        /*0018*/ 	.byte	0x04, 0x17
        /*001a*/ 	.short	(.L_23 - .L_22)
.L_22:
        /*001c*/ 	.word	0x00000000
        /*0020*/ 	.short	0x0000
        /*0022*/ 	.short	0x0000
        /*0024*/ 	.byte	0x00, 0xf5, 0x21, 0x00


	//----- nvinfo : EIATTR_SPARSE_MMA_MASK
	.align		4
.L_23:
        /*0028*/ 	.byte	0x03, 0x50
        /*002a*/ 	.short	0x0000


	//----- nvinfo : EIATTR_MAXREG_COUNT
	.align		4
        /*002c*/ 	.byte	0x03, 0x1b
        /*002e*/ 	.short	0x00ff


	//----- nvinfo : EIATTR_MERCURY_ISA_VERSION
	.align		4
        /*0030*/ 	.byte	0x03, 0x5f
        /*0032*/ 	.short	0x0101


	//----- nvinfo : EIATTR_VRC_CTA_INIT_COUNT
	.align		4
        /*0034*/ 	.byte	0x02, 0x4a
	.zero		1
	.zero		1


	//----- nvinfo : EIATTR_EXIT_INSTR_OFFSETS
	.align		4
        /*0038*/ 	.byte	0x04, 0x1c
        /*003a*/ 	.short	(.L_25 - .L_24)


	//   ....[0]....
.L_24:
        /*003c*/ 	.word	0x00000070


	//   ....[1]....
        /*0040*/ 	.word	0x00000280


	//----- nvinfo : EIATTR_CBANK_PARAM_SIZE
	.align		4
.L_25:
        /*0044*/ 	.byte	0x03, 0x19
        /*0046*/ 	.short	0x000c


	//----- nvinfo : EIATTR_PARAM_CBANK
	.align		4
        /*0048*/ 	.byte	0x04, 0x0a
        /*004a*/ 	.short	(.L_27 - .L_26)
	.align		4
.L_26:
        /*004c*/ 	.word	index@(.nv.constant0._Z20divisionByZeroKernelPii)
        /*0050*/ 	.short	0x0380
        /*0052*/ 	.short	0x000c


	//----- nvinfo : EIATTR_SW_WAR
	.align		4
.L_27:
        /*0054*/ 	.byte	0x04, 0x36
        /*0056*/ 	.short	(.L_29 - .L_28)
.L_28:
        /*0058*/ 	.word	0x00000008
.L_29:


//--------------------- .nv.info._Z10safeKernelPii --------------------------
	.section	.nv.info._Z10safeKernelPii,"",@"SHT_CUDA_INFO"
	.sectionflags	@""
	.align	4


	//----- nvinfo : EIATTR_CUDA_API_VERSION
	.align		4
        /*0000*/ 	.byte	0x04, 0x37
        /*0002*/ 	.short	(.L_31 - .L_30)
.L_30:
        /*0004*/ 	.word	0x00000082


	//----- nvinfo : EIATTR_KPARAM_INFO
	.align		4
.L_31:
        /*0008*/ 	.byte	0x04, 0x17
        /*000a*/ 	.short	(.L_33 - .L_32)
.L_32:
        /*000c*/ 	.word	0x00000000
        /*0010*/ 	.short	0x0001
        /*0012*/ 	.short	0x0008
        /*0014*/ 	.byte	0x00, 0xf0, 0x11, 0x00


	//----- nvinfo : EIATTR_KPARAM_INFO
	.align		4
.L_33:
        /*0018*/ 	.byte	0x04, 0x17
        /*001a*/ 	.short	(.L_35 - .L_34)
.L_34:
        /*001c*/ 	.word	0x00000000
        /*0020*/ 	.short	0x0000
        /*0022*/ 	.short	0x0000
        /*0024*/ 	.byte	0x00, 0xf5, 0x21, 0x00


	//----- nvinfo : EIATTR_SPARSE_MMA_MASK
	.align		4
.L_35:
        /*0028*/ 	.byte	0x03, 0x50
        /*002a*/ 	.short	0x0000


	//----- nvinfo : EIATTR_MAXREG_COUNT
	.align		4
        /*002c*/ 	.byte	0x03, 0x1b
        /*002e*/ 	.short	0x00ff


	//----- nvinfo : EIATTR_MERCURY_ISA_VERSION
	.align		4
        /*0030*/ 	.byte	0x03, 0x5f
        /*0032*/ 	.short	0x0101


	//----- nvinfo : EIATTR_VRC_CTA_INIT_COUNT
	.align		4
        /*0034*/ 	.byte	0x02, 0x4a
	.zero		1
	.zero		1


	//----- nvinfo : EIATTR_EXIT_INSTR_OFFSETS
	.align		4
        /*0038*/ 	.byte	0x04, 0x1c
        /*003a*/ 	.short	(.L_37 - .L_36)


	//   ....[0]....
.L_36:
        /*003c*/ 	.word	0x00000070


	//   ....[1]....
        /*0040*/ 	.word	0x000000d0


	//----- nvinfo : EIATTR_CBANK_PARAM_SIZE
	.align		4
.L_37:
        /*0044*/ 	.byte	0x03, 0x19
        /*0046*/ 	.short	0x000c


	//----- nvinfo : EIATTR_PARAM_CBANK
	.align		4
        /*0048*/ 	.byte	0x04, 0x0a
        /*004a*/ 	.short	(.L_39 - .L_38)
	.align		4
.L_38:
        /*004c*/ 	.word	index@(.nv.constant0._Z10safeKernelPii)
        /*0050*/ 	.short	0x0380
        /*0052*/ 	.short	0x000c


	//----- nvinfo : EIATTR_SW_WAR
	.align		4
.L_39:
        /*0054*/ 	.byte	0x04, 0x36
        /*0056*/ 	.short	(.L_41 - .L_40)
.L_40:
        /*0058*/ 	.word	0x00000008
.L_41:


//--------------------- .nv.info._Z17outOfBoundsKernelPii --------------------------
	.section	.nv.info._Z17outOfBoundsKernelPii,"",@"SHT_CUDA_INFO"
	.sectionflags	@""
	.align	4


	//----- nvinfo : EIATTR_CUDA_API_VERSION
	.align		4
        /*0000*/ 	.byte	0x04, 0x37
        /*0002*/ 	.short	(.L_43 - .L_42)
.L_42:
        /*0004*/ 	.word	0x00000082


	//----- nvinfo : EIATTR_KPARAM_INFO
	.align		4
.L_43:
        /*0008*/ 	.byte	0x04, 0x17
        /*000a*/ 	.short	(.L_45 - .L_44)
.L_44:
        /*000c*/ 	.word	0x00000000
        /*0010*/ 	.short	0x0001
        /*0012*/ 	.short	0x0008
        /*0014*/ 	.byte	0x00, 0xf0, 0x11, 0x00


	//----- nvinfo : EIATTR_KPARAM_INFO
	.align		4
.L_45:
        /*0018*/ 	.byte	0x04, 0x17
        /*001a*/ 	.short	(.L_47 - .L_46)
.L_46:
        /*001c*/ 	.word	0x00000000
        /*0020*/ 	.short	0x0000
        /*0022*/ 	.short	0x0000
        /*0024*/ 	.byte	0x00, 0xf5, 0x21, 0x00


	//----- nvinfo : EIATTR_SPARSE_MMA_MASK
	.align		4
.L_47:
        /*0028*/ 	.byte	0x03, 0x50
        /*002a*/ 	.short	0x0000


	//----- nvinfo : EIATTR_MAXREG_COUNT
	.align		4
        /*002c*/ 	.byte	0x03, 0x1b
        /*002e*/ 	.short	0x00ff


	//----- nvinfo : EIATTR_MERCURY_ISA_VERSION
	.align		4
        /*0030*/ 	.byte	0x03, 0x5f
        /*0032*/ 	.short	0x0101


	//----- nvinfo : EIATTR_VRC_CTA_INIT_COUNT
	.align		4
        /*0034*/ 	.byte	0x02, 0x4a
	.zero		1
	.zero		1


	//----- nvinfo : EIATTR_EXIT_INSTR_OFFSETS
	.align		4
        /*0038*/ 	.byte	0x04, 0x1c
        /*003a*/ 	.short	(.L_49 - .L_48)


	//   ....[0]....
.L_48:
        /*003c*/ 	.word	0x000000a0


	//----- nvinfo : EIATTR_CBANK_PARAM_SIZE
	.align		4
.L_49:
        /*0040*/ 	.byte	0x03, 0x19
        /*0042*/ 	.short	0x000c


	//----- nvinfo : EIATTR_PARAM_CBANK
	.align		4
        /*0044*/ 	.byte	0x04, 0x0a
        /*0046*/ 	.short	(.L_51 - .L_50)
	.align		4
.L_50:
        /*0048*/ 	.word	index@(.nv.constant0._Z17outOfBoundsKernelPii)
        /*004c*/ 	.short	0x0380
        /*004e*/ 	.short	0x000c


	//----- nvinfo : EIATTR_SW_WAR
	.align		4
.L_51:
        /*0050*/ 	.byte	0x04, 0x36
        /*0052*/ 	.short	(.L_53 - .L_52)
.L_52:
        /*0054*/ 	.word	0x00000008
.L_53:


//--------------------- .nv.callgraph             --------------------------
	.section	.nv.callgraph,"",@"SHT_CUDA_CALLGRAPH"
	.align	4
	.sectionentsize	8
	.align		4
        /*0000*/ 	.word	0x00000000
	.align		4
        /*0004*/ 	.word	0xffffffff
	.align		4
        /*0008*/ 	.word	0x00000000
	.align		4
        /*000c*/ 	.word	0xfffffffe
	.align		4
        /*0010*/ 	.word	0x00000000
	.align		4
        /*0014*/ 	.word	0xfffffffd
	.align		4
        /*0018*/ 	.word	0x00000000
	.align		4
        /*001c*/ 	.word	0xfffffffc


//--------------------- .text._Z20divisionByZeroKernelPii --------------------------
	.section	.text._Z20divisionByZeroKernelPii,"ax",@progbits
	.align	128
        .global         _Z20divisionByZeroKernelPii
        .type           _Z20divisionByZeroKernelPii,@function
        .size           _Z20divisionByZeroKernelPii,(.L_x_3 - _Z20divisionByZeroKernelPii)
        .other          _Z20divisionByZeroKernelPii,@"STO_CUDA_ENTRY STV_DEFAULT"
_Z20divisionByZeroKernelPii:
.text._Z20divisionByZeroKernelPii:
[----:B------:R-:W-:Y:S01]  /*0000*/  LDC R1, c[0x0][0x37c] ;  /* 0x0000df00ff017b82 */ /* 0x000fe20000000800 */
[----:B------:R-:W0:Y:S07]  /*0010*/  S2R R0, SR_TID.X ;  /* 0x0000000000007919 */ /* 0x000e2e0000002100 */
[----:B------:R-:W0:Y:S01]  /*0020*/  S2UR UR4, SR_CTAID.X ;  /* 0x00000000000479c3 */ /* 0x000e220000002500 */
[----:B------:R-:W1:Y:S07]  /*0030*/  LDCU UR5, c[0x0][0x388] ;  /* 0x00007100ff0577ac */ /* 0x000e6e0008000800 */
[----:B------:R-:W0:Y:S02]  /*0040*/  LDC R5, c[0x0][0x360] ;  /* 0x0000d800ff057b82 */ /* 0x000e240000000800 */
[----:B0-----:R-:W-:-:S05]  /*0050*/  IMAD R5, R5, UR4, R0 ;  /* 0x0000000405057c24 */ /* 0x001fca000f8e0200 */
[----:B-1----:R-:W-:-:S13]  /*0060*/  ISETP.GE.AND P0, PT, R5, UR5, PT ;  /* 0x0000000505007c0c */ /* 0x002fda000bf06270 */
[----:B------:R-:W-:Y:S05]  /*0070*/  @P0 EXIT ;  /* 0x000000000000094d */ /* 0x000fea0003800000 */
[----:B------:R-:W0:Y:S01]  /*0080*/  LDC.64 R2, c[0x0][0x380] ;  /* 0x0000e000ff027b82 */ /* 0x000e220000000a00 */
[----:B------:R-:W1:Y:S01]  /*0090*/  LDCU.64 UR4, c[0x0][0x358] ;  /* 0x00006b00ff0477ac */ /* 0x000e620008000a00 */
[----:B0-----:R-:W-:-:S05]  /*00a0*/  IMAD.WIDE R2, R5, 0x4, R2 ;  /* 0x0000000405027825 */ /* 0x001fca00078e0202 */
[----:B-1----:R-:W2:Y:S01]  /*00b0*/  LDG.E R0, desc[UR4][R2.64] ;  /* 0x0000000402007981 */ /* 0x002ea2000c1e1900 */
[----:B------:R-:W-:-:S04]  /*00c0*/  LEA.HI R4, R5, R5, RZ, 0x1 ;  /* 0x0000000505047211 */ /* 0x000fc800078f08ff */
[----:B------:R-:W-:-:S05]  /*00d0*/  LOP3.LUT R4, R4, 0xfffffffe, RZ, 0xc0, !PT ;  /* 0xfffffffe04047812 */ /* 0x000fca00078ec0ff */
[----:B------:R-:W-:-:S05]  /*00e0*/  IMAD.IADD R7, R5, 0x1, -R4 ;  /* 0x0000000105077824 */ /* 0x000fca00078e0a04 */
[-C--:B------:R-:W-:Y:S02]  /*00f0*/  IABS R9, R7.reuse ;  /* 0x0000000700097213 */ /* 0x080fe40000000000 */
[----:B------:R-:W-:Y:S02]  /*0100*/  IABS R10, R7 ;  /* 0x00000007000a7213 */ /* 0x000fe40000000000 */
[----:B------:R-:W0:Y:S08]  /*0110*/  I2F.RP R6, R9 ;  /* 0x0000000900067306 */ /* 0x000e300000209400 */
[----:B0-----:R-:W0:Y:S02]  /*0120*/  MUFU.RCP R6, R6 ;  /* 0x0000000600067308 */ /* 0x001e240000001000 */
[----:B0-----:R-:W-:-:S06]  /*0130*/  VIADD R4, R6, 0xffffffe ;  /* 0x0ffffffe06047836 */ /* 0x001fcc0000000000 */
[----:B------:R0:W1:Y:S02]  /*0140*/  F2I.FTZ.U32.TRUNC.NTZ R5, R4 ;  /* 0x0000000400057305 */ /* 0x000064000021f000 */
[----:B0-----:R-:W-:Y:S02]  /*0150*/  IMAD.MOV.U32 R4, RZ, RZ, RZ ;  /* 0x000000ffff047224 */ /* 0x001fe400078e00ff */
[----:B-1----:R-:W-:-:S04]  /*0160*/  IMAD.MOV R8, RZ, RZ, -R5 ;  /* 0x000000ffff087224 */ /* 0x002fc800078e0a05 */
[----:B------:R-:W-:Y:S01]  /*0170*/  IMAD R11, R8, R9, RZ ;  /* 0x00000009080b7224 */ /* 0x000fe200078e02ff */
[----:B------:R-:W-:-:S03]  /*0180*/  IADD3 R8, PT, PT, RZ, -R10, RZ ;  /* 0x8000000aff087210 */ /* 0x000fc60007ffe0ff */
[----:B------:R-:W-:Y:S01]  /*0190*/  IMAD.HI.U32 R5, R5, R11, R4 ;  /* 0x0000000b05057227 */ /* 0x000fe200078e0004 */
[----:B--2---:R-:W-:Y:S02]  /*01a0*/  IABS R6, R0 ;  /* 0x0000000000067213 */ /* 0x004fe40000000000 */
[----:B------:R-:W-:-:S03]  /*01b0*/  LOP3.LUT R0, R0, R7, RZ, 0x3c, !PT ;  /* 0x0000000700007212 */ /* 0x000fc600078e3cff */
[----:B------:R-:W-:Y:S01]  /*01c0*/  IMAD.HI.U32 R5, R5, R6, RZ ;  /* 0x0000000605057227 */ /* 0x000fe200078e00ff */
[----:B------:R-:W-:-:S03]  /*01d0*/  ISETP.GE.AND P1, PT, R0, RZ, PT ;  /* 0x000000ff0000720c */ /* 0x000fc60003f26270 */
[----:B------:R-:W-:-:S05]  /*01e0*/  IMAD R4, R5, R8, R6 ;  /* 0x0000000805047224 */ /* 0x000fca00078e0206 */
[----:B------:R-:W-:-:S13]  /*01f0*/  ISETP.GT.U32.AND P2, PT, R9, R4, PT ;  /* 0x000000040900720c */ /* 0x000fda0003f44070 */
[----:B------:R-:W-:Y:S01]  /*0200*/  @!P2 IMAD.IADD R4, R4, 0x1, -R9 ;  /* 0x000000010404a824 */ /* 0x000fe200078e0a09 */
[----:B------:R-:W-:Y:S02]  /*0210*/  @!P2 IADD3 R5, PT, PT, R5, 0x1, RZ ;  /* 0x000000010505a810 */ /* 0x000fe40007ffe0ff */
[----:B------:R-:W-:Y:S02]  /*0220*/  ISETP.NE.AND P2, PT, R7, RZ, PT ;  /* 0x000000ff0700720c */ /* 0x000fe40003f45270 */
[----:B------:R-:W-:-:S13]  /*0230*/  ISETP.GE.U32.AND P0, PT, R4, R9, PT ;  /* 0x000000090400720c */ /* 0x000fda0003f06070 */
[----:B------:R-:W-:-:S05]  /*0240*/  @P0 VIADD R5, R5, 0x1 ;  /* 0x0000000105050836 */ /* 0x000fca0000000000 */
[----:B------:R-:W-:Y:S02]  /*0250*/  @!P1 IADD3 R5, PT, PT, -R5, RZ, RZ ;  /* 0x000000ff05059210 */ /* 0x000fe40007ffe1ff */
[----:B------:R-:W-:-:S05]  /*0260*/  @!P2 LOP3.LUT R5, RZ, R7, RZ, 0x33, !PT ;  /* 0x00000007ff05a212 */ /* 0x000fca00078e33ff */
[----:B------:R-:W-:Y:S01]  /*0270*/  STG.E desc[UR4][R2.64], R5 ;  /* 0x0000000502007986 */ /* 0x000fe2000c101904 */
[----:B------:R-:W-:Y:S05]  /*0280*/  EXIT ;  /* 0x000000000000794d */ /* 0x000fea0003800000 */
.L_x_0:
[----:B------:R-:W-:-:S00]  /*0290*/  BRA `(.L_x_0) ;  /* 0xfffffffc00fc7947 */ /* 0x000fc0000383ffff */
[----:B------:R-:W-:-:S00]  /*02a0*/  NOP ;  /* 0x0000000000007918 */ /* 0x000fc00000000000 */
        /* <DEDUP_REMOVED lines=13> */
.L_x_3:


//--------------------- .text._Z10safeKernelPii   --------------------------
	.section	.text._Z10safeKernelPii,"ax",@progbits
	.align	128
        .global         _Z10safeKernelPii
        .type           _Z10safeKernelPii,@function
        .size           _Z10safeKernelPii,(.L_x_4 - _Z10safeKernelPii)
        .other          _Z10safeKernelPii,@"STO_CUDA_ENTRY STV_DEFAULT"
_Z10safeKernelPii:
.text._Z10safeKernelPii:
        /* <DEDUP_REMOVED lines=10> */
[----:B------:R-:W-:Y:S02]  /*00a0*/  HFMA2 R7, -RZ, RZ, 0, 2.50339508056640625e-06 ;  /* 0x0000002aff077431 */ /* 0x000fe400000001ff */
[----:B0-----:R-:W-:-:S05]  /*00b0*/  IMAD.WIDE R2, R5, 0x4, R2 ;  /* 0x0000000405027825 */ /* 0x001fca00078e0202 */
[----:B-1----:R-:W-:Y:S01]  /*00c0*/  STG.E desc[UR4][R2.64], R7 ;  /* 0x0000000702007986 */ /* 0x002fe2000c101904 */
[----:B------:R-:W-:Y:S05]  /*00d0*/  EXIT ;  /* 0x000000000000794d */ /* 0x000fea0003800000 */
.L_x_1:
        /* <DEDUP_REMOVED lines=10> */
.L_x_4:


//--------------------- .text._Z17outOfBoundsKernelPii --------------------------
	.section	.text._Z17outOfBoundsKernelPii,"ax",@progbits
	.align	128
        .global         _Z17outOfBoundsKernelPii
        .type           _Z17outOfBoundsKernelPii,@function
        .size           _Z17outOfBoundsKernelPii,(.L_x_5 - _Z17outOfBoundsKernelPii)
        .other          _Z17outOfBoundsKernelPii,@"STO_CUDA_ENTRY STV_DEFAULT"
_Z17outOfBoundsKernelPii:
.text._Z17outOfBoundsKernelPii:
[----:B------:R-:W-:Y:S01]  /*0000*/  LDC R1, c[0x0][0x37c] ;  /* 0x0000df00ff017b82 */ /* 0x000fe20000000800 */
[----:B------:R-:W0:Y:S07]  /*0010*/  S2R R0, SR_TID.X ;  /* 0x0000000000007919 */ /* 0x000e2e0000002100 */
[----:B------:R-:W0:Y:S01]  /*0020*/  S2UR UR6, SR_CTAID.X ;  /* 0x00000000000679c3 */ /* 0x000e220000002500 */
[----:B------:R-:W1:Y:S01]  /*0030*/  LDCU.64 UR4, c[0x0][0x358] ;  /* 0x00006b00ff0477ac */ /* 0x000e620008000a00 */
[----:B------:R-:W-:-:S06]  /*0040*/  HFMA2 R7, -RZ, RZ, 0, 2.50339508056640625e-06 ;  /* 0x0000002aff077431 */ /* 0x000fcc00000001ff */
[----:B------:R-:W0:Y:S08]  /*0050*/  LDC R5, c[0x0][0x360] ;  /* 0x0000d800ff057b82 */ /* 0x000e300000000800 */
[----:B------:R-:W2:Y:S01]  /*0060*/  LDC.64 R2, c[0x0][0x380] ;  /* 0x0000e000ff027b82 */ /* 0x000ea20000000a00 */
[----:B0-----:R-:W-:-:S04]  /*0070*/  IMAD R5, R5, UR6, R0 ;  /* 0x0000000605057c24 */ /* 0x001fc8000f8e0200 */
[----:B--2---:R-:W-:-:S05]  /*0080*/  IMAD.WIDE R2, R5, 0x4, R2 ;  /* 0x0000000405027825 */ /* 0x004fca00078e0202 */
[----:B-1----:R-:W-:Y:S01]  /*0090*/  STG.E desc[UR4][R2.64], R7 ;  /* 0x0000000702007986 */ /* 0x002fe2000c101904 */
[----:B------:R-:W-:Y:S05]  /*00a0*/  EXIT ;  /* 0x000000000000794d */ /* 0x000fea0003800000 */
.L_x_2:
        /* <DEDUP_REMOVED lines=13> */
.L_x_5:


//--------------------- .nv.shared.reserved.0     --------------------------
	.section	.nv.shared.reserved.0,"aw",@nobits
	.weak		__nv_reservedSMEM_offset_0_alias
	.size		__nv_reservedSMEM_offset_0_alias, 0, 64
	.other		__nv_reservedSMEM_offset_0_alias,@"STO_CUDA_RESERVED_SHARED STV_DEFAULT"
__nv_reservedSMEM_offset_0_alias:
	.zero		0
	.zero		64


//--------------------- .nv.constant0._Z20divisionByZeroKernelPii --------------------------
	.section	.nv.constant0._Z20divisionByZeroKernelPii,"a",@progbits
	.sectionflags	@""
	.align	4
.nv.constant0._Z20divisionByZeroKernelPii:
	.zero		908


//--------------------- .nv.constant0._Z10safeKernelPii --------------------------
	.section	.nv.constant0._Z10safeKernelPii,"a",@progbits
	.sectionflags	@""
	.align	4
.nv.constant0._Z10safeKernelPii:
	.zero		908


//--------------------- .nv.constant0._Z17outOfBoundsKernelPii --------------------------
	.section	.nv.constant0._Z17outOfBoundsKernelPii,"a",@progbits
	.sectionflags	@""
	.align	4
.nv.constant0._Z17outOfBoundsKernelPii:
	.zero		908


//--------------------- SYMBOLS --------------------------

	.type		.nv.reservedSmem.offset0,@object
	.size		.nv.reservedSmem.offset0,0x4
